//
// Generated by NVIDIA NVVM Compiler
//
// Compiler Build ID: CL-36424714
// Cuda compilation tools, release 13.0, V13.0.88
// Based on NVVM 20.0.0
//

.version 9.0
.target sm_100
.address_size 64

	// .globl	_Z16matrixMul_kerneliiiPfS_S_ijj
.extern .shared .align 16 .b8 A_tile_B_tile[];

.visible .entry _Z16matrixMul_kerneliiiPfS_S_ijj(
	.param .u32 _Z16matrixMul_kerneliiiPfS_S_ijj_param_0,
	.param .u32 _Z16matrixMul_kerneliiiPfS_S_ijj_param_1,
	.param .u32 _Z16matrixMul_kerneliiiPfS_S_ijj_param_2,
	.param .u64 .ptr .align 1 _Z16matrixMul_kerneliiiPfS_S_ijj_param_3,
	.param .u64 .ptr .align 1 _Z16matrixMul_kerneliiiPfS_S_ijj_param_4,
	.param .u64 .ptr .align 1 _Z16matrixMul_kerneliiiPfS_S_ijj_param_5,
	.param .u32 _Z16matrixMul_kerneliiiPfS_S_ijj_param_6,
	.param .u32 _Z16matrixMul_kerneliiiPfS_S_ijj_param_7,
	.param .u32 _Z16matrixMul_kerneliiiPfS_S_ijj_param_8
)
{
	.reg .pred 	%p<20>;
	.reg .b32 	%r<101>;
	.reg .b32 	%f<84>;
	.reg .b64 	%rd<16>;

	ld.param.u32 	%r34, [_Z16matrixMul_kerneliiiPfS_S_ijj_param_0];
	ld.param.u32 	%r35, [_Z16matrixMul_kerneliiiPfS_S_ijj_param_1];
	ld.param.u32 	%r36, [_Z16matrixMul_kerneliiiPfS_S_ijj_param_2];
	ld.param.u32 	%r37, [_Z16matrixMul_kerneliiiPfS_S_ijj_param_6];
	mov.u32 	%r39, %ctaid.x;
	mov.u32 	%r40, %ctaid.y;
	mov.u32 	%r1, %tid.x;
	mov.u32 	%r2, %tid.y;
	mad.lo.s32 	%r3, %r37, %r40, %r2;
	mad.lo.s32 	%r4, %r37, %r39, %r1;
	cvt.rn.f32.s32 	%f21, %r35;
	cvt.rn.f32.s32 	%f22, %r37;
	div.rn.f32 	%f23, %f21, %f22;
	cvt.rpi.f32.f32 	%f1, %f23;
	setp.leu.f32 	%p1, %f1, 0f00000000;
	mov.f32 	%f82, 0f00000000;
	@%p1 bra 	$L__BB0_19;
	ld.param.u32 	%r93, [_Z16matrixMul_kerneliiiPfS_S_ijj_param_7];
	ld.param.u64 	%rd14, [_Z16matrixMul_kerneliiiPfS_S_ijj_param_4];
	and.b32  	%r42, %r93, -4;
	mov.u32 	%r43, A_tile_B_tile;
	add.s32 	%r5, %r43, %r42;
	mul.lo.s32 	%r6, %r37, %r2;
	mul.lo.s32 	%r7, %r3, %r35;
	mad.lo.s32 	%r44, %r37, %r1, %r2;
	shl.b32 	%r45, %r44, 2;
	add.s32 	%r8, %r5, %r45;
	and.b32  	%r9, %r37, 7;
	and.b32  	%r10, %r37, 3;
	and.b32  	%r11, %r37, 2147483640;
	and.b32  	%r12, %r37, 1;
	neg.s32 	%r13, %r11;
	shl.b32 	%r46, %r1, 2;
	add.s32 	%r47, %r46, %r42;
	add.s32 	%r14, %r43, %r47;
	shl.b32 	%r15, %r37, 5;
	shl.b32 	%r16, %r37, 2;
	cvta.to.global.u64 	%rd1, %rd14;
	mov.f32 	%f82, 0f00000000;
	mov.b32 	%r94, 0;
$L__BB0_2:
	setp.ge.s32 	%p2, %r3, %r34;
	mul.lo.s32 	%r18, %r94, %r37;
	add.s32 	%r48, %r18, %r1;
	setp.ge.s32 	%p3, %r48, %r35;
	mov.f32 	%f73, 0f00000000;
	or.pred  	%p4, %p2, %p3;
	@%p4 bra 	$L__BB0_4;
	ld.param.u64 	%rd13, [_Z16matrixMul_kerneliiiPfS_S_ijj_param_3];
	add.s32 	%r49, %r48, %r7;
	cvta.to.global.u64 	%rd5, %rd13;
	mul.wide.s32 	%rd6, %r49, 4;
	add.s64 	%rd7, %rd5, %rd6;
	ld.global.f32 	%f73, [%rd7];
$L__BB0_4:
	setp.ge.s32 	%p5, %r4, %r35;
	add.s32 	%r50, %r6, %r1;
	shl.b32 	%r51, %r50, 2;
	mov.u32 	%r52, A_tile_B_tile;
	add.s32 	%r53, %r52, %r51;
	st.shared.f32 	[%r53], %f73;
	add.s32 	%r20, %r18, %r2;
	setp.ge.s32 	%p6, %r20, %r36;
	mov.f32 	%f74, 0f00000000;
	or.pred  	%p7, %p6, %p5;
	@%p7 bra 	$L__BB0_6;
	mad.lo.s32 	%r54, %r20, %r35, %r4;
	mul.wide.s32 	%rd8, %r54, 4;
	add.s64 	%rd9, %rd1, %rd8;
	ld.global.f32 	%f74, [%rd9];
$L__BB0_6:
	setp.lt.s32 	%p8, %r37, 1;
	st.shared.f32 	[%r8], %f74;
	bar.sync 	0;
	@%p8 bra 	$L__BB0_18;
	setp.lt.u32 	%p9, %r37, 8;
	mov.b32 	%r99, 0;
	@%p9 bra 	$L__BB0_10;
	shl.b32 	%r56, %r6, 2;
	add.s32 	%r58, %r56, %r52;
	add.s32 	%r95, %r58, 16;
	mov.u32 	%r96, %r14;
	mov.u32 	%r97, %r13;
$L__BB0_9:
	.pragma "nounroll";
	ld.shared.f32 	%f28, [%r95+-16];
	ld.shared.f32 	%f29, [%r96];
	fma.rn.f32 	%f30, %f28, %f29, %f82;
	ld.shared.f32 	%f31, [%r95+-12];
	add.s32 	%r59, %r96, %r16;
	ld.shared.f32 	%f32, [%r59];
	fma.rn.f32 	%f33, %f31, %f32, %f30;
	ld.shared.f32 	%f34, [%r95+-8];
	add.s32 	%r60, %r59, %r16;
	ld.shared.f32 	%f35, [%r60];
	fma.rn.f32 	%f36, %f34, %f35, %f33;
	ld.shared.f32 	%f37, [%r95+-4];
	add.s32 	%r61, %r60, %r16;
	ld.shared.f32 	%f38, [%r61];
	fma.rn.f32 	%f39, %f37, %f38, %f36;
	ld.shared.f32 	%f40, [%r95];
	add.s32 	%r62, %r61, %r16;
	ld.shared.f32 	%f41, [%r62];
	fma.rn.f32 	%f42, %f40, %f41, %f39;
	ld.shared.f32 	%f43, [%r95+4];
	add.s32 	%r63, %r62, %r16;
	ld.shared.f32 	%f44, [%r63];
	fma.rn.f32 	%f45, %f43, %f44, %f42;
	ld.shared.f32 	%f46, [%r95+8];
	add.s32 	%r64, %r63, %r16;
	ld.shared.f32 	%f47, [%r64];
	fma.rn.f32 	%f48, %f46, %f47, %f45;
	ld.shared.f32 	%f49, [%r95+12];
	add.s32 	%r65, %r64, %r16;
	ld.shared.f32 	%f50, [%r65];
	fma.rn.f32 	%f82, %f49, %f50, %f48;
	add.s32 	%r97, %r97, 8;
	add.s32 	%r96, %r96, %r15;
	add.s32 	%r95, %r95, 32;
	setp.ne.s32 	%p10, %r97, 0;
	mov.u32 	%r99, %r11;
	@%p10 bra 	$L__BB0_9;
$L__BB0_10:
	setp.eq.s32 	%p11, %r9, 0;
	@%p11 bra 	$L__BB0_18;
	add.s32 	%r66, %r9, -1;
	setp.lt.u32 	%p12, %r66, 3;
	@%p12 bra 	$L__BB0_13;
	add.s32 	%r67, %r99, %r6;
	shl.b32 	%r68, %r67, 2;
	mov.u32 	%r69, A_tile_B_tile;
	add.s32 	%r70, %r69, %r68;
	ld.shared.f32 	%f52, [%r70];
	mad.lo.s32 	%r71, %r99, %r37, %r1;
	shl.b32 	%r72, %r71, 2;
	add.s32 	%r73, %r5, %r72;
	ld.shared.f32 	%f53, [%r73];
	fma.rn.f32 	%f54, %f52, %f53, %f82;
	ld.shared.f32 	%f55, [%r70+4];
	add.s32 	%r74, %r73, %r16;
	ld.shared.f32 	%f56, [%r74];
	fma.rn.f32 	%f57, %f55, %f56, %f54;
	ld.shared.f32 	%f58, [%r70+8];
	add.s32 	%r75, %r74, %r16;
	ld.shared.f32 	%f59, [%r75];
	fma.rn.f32 	%f60, %f58, %f59, %f57;
	ld.shared.f32 	%f61, [%r70+12];
	add.s32 	%r76, %r75, %r16;
	ld.shared.f32 	%f62, [%r76];
	fma.rn.f32 	%f82, %f61, %f62, %f60;
	add.s32 	%r99, %r99, 4;
$L__BB0_13:
	setp.eq.s32 	%p13, %r10, 0;
	@%p13 bra 	$L__BB0_18;
	setp.eq.s32 	%p14, %r10, 1;
	@%p14 bra 	$L__BB0_16;
	add.s32 	%r77, %r99, %r6;
	shl.b32 	%r78, %r77, 2;
	mov.u32 	%r79, A_tile_B_tile;
	add.s32 	%r80, %r79, %r78;
	ld.shared.f32 	%f64, [%r80];
	mad.lo.s32 	%r81, %r99, %r37, %r1;
	shl.b32 	%r82, %r81, 2;
	add.s32 	%r83, %r5, %r82;
	ld.shared.f32 	%f65, [%r83];
	fma.rn.f32 	%f66, %f64, %f65, %f82;
	ld.shared.f32 	%f67, [%r80+4];
	add.s32 	%r84, %r83, %r16;
	ld.shared.f32 	%f68, [%r84];
	fma.rn.f32 	%f82, %f67, %f68, %f66;
	add.s32 	%r99, %r99, 2;
$L__BB0_16:
	setp.eq.s32 	%p15, %r12, 0;
	@%p15 bra 	$L__BB0_18;
	add.s32 	%r85, %r99, %r6;
	shl.b32 	%r86, %r85, 2;
	mov.u32 	%r87, A_tile_B_tile;
	add.s32 	%r88, %r87, %r86;
	ld.shared.f32 	%f69, [%r88];
	mad.lo.s32 	%r89, %r99, %r37, %r1;
	shl.b32 	%r90, %r89, 2;
	add.s32 	%r91, %r5, %r90;
	ld.shared.f32 	%f70, [%r91];
	fma.rn.f32 	%f82, %f69, %f70, %f82;
$L__BB0_18:
	bar.sync 	0;
	add.s32 	%r94, %r94, 1;
	cvt.rn.f32.u32 	%f71, %r94;
	setp.gt.f32 	%p16, %f1, %f71;
	@%p16 bra 	$L__BB0_2;
$L__BB0_19:
	setp.ge.s32 	%p17, %r3, %r34;
	setp.ge.s32 	%p18, %r4, %r36;
	or.pred  	%p19, %p17, %p18;
	@%p19 bra 	$L__BB0_21;
	ld.param.u64 	%rd15, [_Z16matrixMul_kerneliiiPfS_S_ijj_param_5];
	mad.lo.s32 	%r92, %r3, %r36, %r4;
	cvta.to.global.u64 	%rd10, %rd15;
	mul.wide.s32 	%rd11, %r92, 4;
	add.s64 	%rd12, %rd10, %rd11;
	st.global.f32 	[%rd12], %f82;
$L__BB0_21:
	ret;

}


// ===== COMPILED SASS (sm_100) =====

	.target	sm_100

	.elftype	@"ET_EXEC"


//--------------------- .note.nv.tkinfo           --------------------------
	.section	.note.nv.tkinfo,"",@"SHT_NOTE"
	.sectionflags	@"SHF_NOTE_NV_TKINFO"
	.tkinfo
        /*0018*/ 	.word	0x00000002
        /*0030*/ 	.string	""
        /*0030*/ 	.string	"ptxas"
        /*0030*/ 	.string	"Cuda compilation tools, release 13.0, V13.0.88"
        /*0030*/ 	.string	"Build cuda_13.0.r13.0/compiler.36424714_0"
        /*0030*/ 	.string	"-arch sm_100 -m 64 "



//--------------------- .note.nv.cuinfo           --------------------------
	.section	.note.nv.cuinfo,"",@"SHT_NOTE"
	.sectionflags	@"SHF_NOTE_NV_CUINFO"
        /*0018*/ 	.short	0x0002
        /*001a*/ 	.short	0x0064
        /*001c*/ 	.short	0x0082
	.zero		2


//--------------------- .nv.info                  --------------------------
	.section	.nv.info,"",@"SHT_CUDA_INFO"
	.align	4


	//----- nvinfo : EIATTR_REGCOUNT
	.align		4
        /*0000*/ 	.byte	0x04, 0x2f
        /*0002*/ 	.short	(.L_1 - .L_0)
	.align		4
.L_0:
        /*0004*/ 	.word	index@(_Z16matrixMul_kerneliiiPfS_S_ijj)
        /*0008*/ 	.word	0x0000001f


	//----- nvinfo : EIATTR_FRAME_SIZE
	.align		4
.L_1:
        /*000c*/ 	.byte	0x04, 0x11
        /*000e*/ 	.short	(.L_3 - .L_2)
	.align		4
.L_2:
        /*0010*/ 	.word	index@($__internal_0_$__cuda_sm3x_div_rn_noftz_f32_slowpath)
        /*0014*/ 	.word	0x00000000


	//----- nvinfo : EIATTR_FRAME_SIZE
	.align		4
.L_3:
        /*0018*/ 	.byte	0x04, 0x11
        /*001a*/ 	.short	(.L_5 - .L_4)
	.align		4
.L_4:
        /*001c*/ 	.word	index@(_Z16matrixMul_kerneliiiPfS_S_ijj)
        /*0020*/ 	.word	0x00000000


	//----- nvinfo : EIATTR_MIN_STACK_SIZE
	.align		4
.L_5:
        /*0024*/ 	.byte	0x04, 0x12
        /*0026*/ 	.short	(.L_7 - .L_6)
	.align		4
.L_6:
        /*0028*/ 	.word	index@(_Z16matrixMul_kerneliiiPfS_S_ijj)
        /*002c*/ 	.word	0x00000000
.L_7:


//--------------------- .nv.compat                --------------------------
	.section	.nv.compat,"",@"SHT_CUDA_COMPAT_INFO"
	.align	4
        /*0000*/ 	.byte	0x02, 0x09, 0x00, 0x00, 0x02, 0x02, 0x01, 0x00, 0x02, 0x05, 0x05, 0x00, 0x03, 0x07, 0x01, 0x01
        /*0010*/ 	.byte	0x02, 0x03, 0x00, 0x00, 0x02, 0x06, 0x01, 0x00, 0x04, 0x0b, 0x08, 0x00, 0x01, 0x00, 0x00, 0x00
        /*0020*/ 	.byte	0x00, 0x00, 0x00, 0x00


//--------------------- .nv.info._Z16matrixMul_kerneliiiPfS_S_ijj --------------------------
	.section	.nv.info._Z16matrixMul_kerneliiiPfS_S_ijj,"",@"SHT_CUDA_INFO"
	.sectionflags	@""
	.align	4


	//----- nvinfo : EIATTR_CUDA_API_VERSION
	.align		4
        /*0000*/ 	.byte	0x04, 0x37
        /*0002*/ 	.short	(.L_9 - .L_8)
.L_8:
        /*0004*/ 	.word	0x00000082


	//----- nvinfo : EIATTR_KPARAM_INFO
	.align		4
.L_9:
        /*0008*/ 	.byte	0x04, 0x17
        /*000a*/ 	.short	(.L_11 - .L_10)
.L_10:
        /*000c*/ 	.word	0x00000000
        /*0010*/ 	.short	0x0008
        /*0012*/ 	.short	0x0030
        /*0014*/ 	.byte	0x00, 0xf0, 0x11, 0x00


	//----- nvinfo : EIATTR_KPARAM_INFO
	.align		4
.L_11:
        /*0018*/ 	.byte	0x04, 0x17
        /*001a*/ 	.short	(.L_13 - .L_12)
.L_12:
        /*001c*/ 	.word	0x00000000
        /*0020*/ 	.short	0x0007
        /*0022*/ 	.short	0x002c
        /*0024*/ 	.byte	0x00, 0xf0, 0x11, 0x00


	//----- nvinfo : EIATTR_KPARAM_INFO
	.align		4
.L_13:
        /*0028*/ 	.byte	0x04, 0x17
        /*002a*/ 	.short	(.L_15 - .L_14)
.L_14:
        /*002c*/ 	.word	0x00000000
        /*0030*/ 	.short	0x0006
        /*0032*/ 	.short	0x0028
        /*0034*/ 	.byte	0x00, 0xf0, 0x11, 0x00


	//----- nvinfo : EIATTR_KPARAM_INFO
	.align		4
.L_15:
        /*0038*/ 	.byte	0x04, 0x17
        /*003a*/ 	.short	(.L_17 - .L_16)
.L_16:
        /*003c*/ 	.word	0x00000000
        /*0040*/ 	.short	0x0005
        /*0042*/ 	.short	0x0020
        /*0044*/ 	.byte	0x00, 0xf5, 0x21, 0x00


	//----- nvinfo : EIATTR_KPARAM_INFO
	.align		4
.L_17:
        /*0048*/ 	.byte	0x04, 0x17
        /*004a*/ 	.short	(.L_19 - .L_18)
.L_18:
        /*004c*/ 	.word	0x00000000
        /*0050*/ 	.short	0x0004
        /*0052*/ 	.short	0x0018
        /*0054*/ 	.byte	0x00, 0xf5, 0x21, 0x00


	//----- nvinfo : EIATTR_KPARAM_INFO
	.align		4
.L_19:
        /*0058*/ 	.byte	0x04, 0x17
        /*005a*/ 	.short	(.L_21 - .L_20)
.L_20:
        /*005c*/ 	.word	0x00000000
        /*0060*/ 	.short	0x0003
        /*0062*/ 	.short	0x0010
        /*0064*/ 	.byte	0x00, 0xf5, 0x21, 0x00


	//----- nvinfo : EIATTR_KPARAM_INFO
	.align		4
.L_21:
        /*0068*/ 	.byte	0x04, 0x17
        /*006a*/ 	.short	(.L_23 - .L_22)
.L_22:
        /*006c*/ 	.word	0x00000000
        /*0070*/ 	.short	0x0002
        /*0072*/ 	.short	0x0008
        /*0074*/ 	.byte	0x00, 0xf0, 0x11, 0x00


	//----- nvinfo : EIATTR_KPARAM_INFO
	.align		4
.L_23:
        /*0078*/ 	.byte	0x04, 0x17
        /*007a*/ 	.short	(.L_25 - .L_24)
.L_24:
        /*007c*/ 	.word	0x00000000
        /*0080*/ 	.short	0x0001
        /*0082*/ 	.short	0x0004
        /*0084*/ 	.byte	0x00, 0xf0, 0x11, 0x00


	//----- nvinfo : EIATTR_KPARAM_INFO
	.align		4
.L_25:
        /*0088*/ 	.byte	0x04, 0x17
        /*008a*/ 	.short	(.L_27 - .L_26)
.L_26:
        /*008c*/ 	.word	0x00000000
        /*0090*/ 	.short	0x0000
        /*0092*/ 	.short	0x0000
        /*0094*/ 	.byte	0x00, 0xf0, 0x11, 0x00


	//----- nvinfo : EIATTR_SPARSE_MMA_MASK
	.align		4
.L_27:
        /*0098*/ 	.byte	0x03, 0x50
        /*009a*/ 	.short	0x0000


	//----- nvinfo : EIATTR_MAXREG_COUNT
	.align		4
        /*009c*/ 	.byte	0x03, 0x1b
        /*009e*/ 	.short	0x00ff


	//----- nvinfo : EIATTR_NUM_BARRIERS
	.align		4
        /*00a0*/ 	.byte	0x02, 0x4c
        /*00a2*/ 	.byte	0x01
	.zero		1


	//----- nvinfo : EIATTR_MERCURY_ISA_VERSION
	.align		4
        /*00a4*/ 	.byte	0x03, 0x5f
        /*00a6*/ 	.short	0x0101


	//----- nvinfo : EIATTR_VRC_CTA_INIT_COUNT
	.align		4
        /*00a8*/ 	.byte	0x02, 0x4a
	.zero		1
	.zero		1


	//----- nvinfo : EIATTR_EXIT_INSTR_OFFSETS
	.align		4
        /*00ac*/ 	.byte	0x04, 0x1c
        /*00ae*/ 	.short	(.L_29 - .L_28)


	//   ....[0]....
.L_28:
        /*00b0*/ 	.word	0x00000b00


	//   ....[1]....
        /*00b4*/ 	.word	0x00000b50


	//----- nvinfo : EIATTR_CRS_STACK_SIZE
	.align		4
.L_29:
        /*00b8*/ 	.byte	0x04, 0x1e
        /*00ba*/ 	.short	(.L_31 - .L_30)
.L_30:
        /*00bc*/ 	.word	0x00000000


	//----- nvinfo : EIATTR_CBANK_PARAM_SIZE
	.align		4
.L_31:
        /*00c0*/ 	.byte	0x03, 0x19
        /*00c2*/ 	.short	0x0034


	//----- nvinfo : EIATTR_PARAM_CBANK
	.align		4
        /*00c4*/ 	.byte	0x04, 0x0a
        /*00c6*/ 	.short	(.L_33 - .L_32)
	.align		4
.L_32:
        /*00c8*/ 	.word	index@(.nv.constant0._Z16matrixMul_kerneliiiPfS_S_ijj)
        /*00cc*/ 	.short	0x0380
        /*00ce*/ 	.short	0x0034


	//----- nvinfo : EIATTR_SW_WAR
	.align		4
.L_33:
        /*00d0*/ 	.byte	0x04, 0x36
        /*00d2*/ 	.short	(.L_35 - .L_34)
.L_34:
        /*00d4*/ 	.word	0x00000008
.L_35:


//--------------------- .nv.callgraph             --------------------------
	.section	.nv.callgraph,"",@"SHT_CUDA_CALLGRAPH"
	.align	4
	.sectionentsize	8
	.align		4
        /*0000*/ 	.word	0x00000000
	.align		4
        /*0004*/ 	.word	0xffffffff
	.align		4
        /*0008*/ 	.word	0x00000000
	.align		4
        /*000c*/ 	.word	0xfffffffe
	.align		4
        /*0010*/ 	.word	0x00000000
	.align		4
        /*0014*/ 	.word	0xfffffffd
	.align		4
        /*0018*/ 	.word	0x00000000
	.align		4
        /*001c*/ 	.word	0xfffffffc


//--------------------- .text._Z16matrixMul_kerneliiiPfS_S_ijj --------------------------
	.section	.text._Z16matrixMul_kerneliiiPfS_S_ijj,"ax",@progbits
	.align	128
        .global         _Z16matrixMul_kerneliiiPfS_S_ijj
        .type           _Z16matrixMul_kerneliiiPfS_S_ijj,@function
        .size           _Z16matrixMul_kerneliiiPfS_S_ijj,(.L_x_17 - _Z16matrixMul_kerneliiiPfS_S_ijj)
        .other          _Z16matrixMul_kerneliiiPfS_S_ijj,@"STO_CUDA_ENTRY STV_DEFAULT"
_Z16matrixMul_kerneliiiPfS_S_ijj:
.text._Z16matrixMul_kerneliiiPfS_S_ijj:
[----:B------:R-:W-:Y:S08]  /*0000*/  LDC R1, c[0x0][0x37c] ;  /* 0x0000df00ff017b82 */ /* 0x000ff00000000800 */
[----:B------:R-:W0:Y:S01]  /*0010*/  LDC R8, c[0x0][0x3a8] ;  /* 0x0000ea00ff087b82 */ /* 0x000e220000000800 */
[----:B------:R-:W1:Y:S01]  /*0020*/  LDCU UR6, c[0x0][0x384] ;  /* 0x00007080ff0677ac */ /* 0x000e620008000800 */
[----:B------:R-:W2:Y:S01]  /*0030*/  S2R R2, SR_TID.Y ;  /* 0x0000000000027919 */ /* 0x000ea20000002200 */
[----:B------:R-:W3:Y:S05]  /*0040*/  S2R R5, SR_TID.X ;  /* 0x0000000000057919 */ /* 0x000eea0000002100 */
[----:B------:R-:W2:Y:S08]  /*0050*/  S2UR UR5, SR_CTAID.Y ;  /* 0x00000000000579c3 */ /* 0x000eb00000002600 */
[----:B------:R-:W3:Y:S01]  /*0060*/  S2UR UR4, SR_CTAID.X ;  /* 0x00000000000479c3 */ /* 0x000ee20000002500 */
[----:B-1----:R-:W-:-:S02]  /*0070*/  I2FP.F32.S32 R0, UR6 ;  /* 0x0000000600007c45 */ /* 0x002fc40008201400 */
[----:B0-----:R-:W-:-:S04]  /*0080*/  I2FP.F32.S32 R3, R8 ;  /* 0x0000000800037245 */ /* 0x001fc80000201400 */
[----:B------:R-:W0:Y:S08]  /*0090*/  MUFU.RCP R4, R3 ;  /* 0x0000000300047308 */ /* 0x000e300000001000 */
[----:B------:R-:W1:Y:S01]  /*00a0*/  FCHK P0, R0, R3 ;  /* 0x0000000300007302 */ /* 0x000e620000000000 */
[----:B0-----:R-:W-:-:S04]  /*00b0*/  FFMA R7, -R3, R4, 1 ;  /* 0x3f80000003077423 */ /* 0x001fc80000000104 */
[----:B------:R-:W-:-:S04]  /*00c0*/  FFMA R7, R4, R7, R4 ;  /* 0x0000000704077223 */ /* 0x000fc80000000004 */
[----:B------:R-:W-:-:S04]  /*00d0*/  FFMA R4, R0, R7, RZ ;  /* 0x0000000700047223 */ /* 0x000fc800000000ff */
[----:B------:R-:W-:-:S04]  /*00e0*/  FFMA R6, -R3, R4, R0 ;  /* 0x0000000403067223 */ /* 0x000fc80000000100 */
[----:B------:R-:W-:Y:S01]  /*00f0*/  FFMA R6, R7, R6, R4 ;  /* 0x0000000607067223 */ /* 0x000fe20000000004 */
[C---:B--2---:R-:W-:Y:S02]  /*0100*/  IMAD R4, R8.reuse, UR5, R2 ;  /* 0x0000000508047c24 */ /* 0x044fe4000f8e0202 */
[----:B---3--:R-:W-:Y:S01]  /*0110*/  IMAD R7, R8, UR4, R5 ;  /* 0x0000000408077c24 */ /* 0x008fe2000f8e0205 */
[----:B-1----:R-:W-:Y:S06]  /*0120*/  @!P0 BRA `(.L_x_0) ;  /* 0x00000000000c8947 */ /* 0x002fec0003800000 */
[----:B------:R-:W-:-:S07]  /*0130*/  MOV R6, 0x150 ;  /* 0x0000015000067802 */ /* 0x000fce0000000f00 */
[----:B------:R-:W-:Y:S05]  /*0140*/  CALL.REL.NOINC `($__internal_0_$__cuda_sm3x_div_rn_noftz_f32_slowpath) ;  /* 0x0000000800847944 */ /* 0x000fea0003c00000 */
[----:B------:R-:W-:-:S07]  /*0150*/  IMAD.MOV.U32 R6, RZ, RZ, R0 ;  /* 0x000000ffff067224 */ /* 0x000fce00078e0000 */
.L_x_0:
[----:B------:R-:W0:Y:S01]  /*0160*/  FRND.CEIL R0, R6 ;  /* 0x0000000600007307 */ /* 0x000e220000209000 */
[----:B------:R-:W1:Y:S01]  /*0170*/  LDCU.64 UR14, c[0x0][0x358] ;  /* 0x00006b00ff0e77ac */ /* 0x000e620008000a00 */
[----:B------:R-:W-:Y:S01]  /*0180*/  IMAD.MOV.U32 R9, RZ, RZ, RZ ;  /* 0x000000ffff097224 */ /* 0x000fe200078e00ff */
[----:B0-----:R-:W-:-:S13]  /*0190*/  FSETP.GT.AND P0, PT, R0, RZ, PT ;  /* 0x000000ff0000720b */ /* 0x001fda0003f04000 */
[----:B-1----:R-:W-:Y:S05]  /*01a0*/  @!P0 BRA `(.L_x_1) ;  /* 0x0000000800448947 */ /* 0x002fea0003800000 */
[----:B------:R-:W0:Y:S01]  /*01b0*/  S2UR UR6, SR_CgaCtaId ;  /* 0x00000000000679c3 */ /* 0x000e220000008800 */
[----:B------:R-:W1:Y:S01]  /*01c0*/  LDCU.64 UR8, c[0x0][0x3a8] ;  /* 0x00007500ff0877ac */ /* 0x000e620008000a00 */
[----:B------:R-:W-:Y:S01]  /*01d0*/  IMAD.MOV.U32 R9, RZ, RZ, RZ ;  /* 0x000000ffff097224 */ /* 0x000fe200078e00ff */
[----:B------:R-:W-:Y:S01]  /*01e0*/  UMOV UR5, 0x400 ;  /* 0x0000040000057882 */ /* 0x000fe20000000000 */
[----:B-1----:R-:W-:Y:S01]  /*01f0*/  ULOP3.LUT UR4, UR9, 0xfffffffc, URZ, 0xc0, !UPT ;  /* 0xfffffffc09047892 */ /* 0x002fe2000f8ec0ff */
[C---:B------:R-:W-:Y:S01]  /*0200*/  IMAD R3, R5.reuse, UR8, R2 ;  /* 0x0000000805037c24 */ /* 0x040fe2000f8e0202 */
[----:B------:R-:W-:Y:S02]  /*0210*/  ULOP3.LUT UR10, UR8, 0x7, URZ, 0xc0, !UPT ;  /* 0x00000007080a7892 */ /* 0x000fe4000f8ec0ff */
[----:B------:R-:W-:Y:S01]  /*0220*/  IMAD R6, R2, UR8, RZ ;  /* 0x0000000802067c24 */ /* 0x000fe2000f8e02ff */
[----:B------:R-:W-:Y:S02]  /*0230*/  ULOP3.LUT UR11, UR8, 0x3, URZ, 0xc0, !UPT ;  /* 0x00000003080b7892 */ /* 0x000fe4000f8ec0ff */
[----:B0-----:R-:W-:Y:S01]  /*0240*/  ULEA UR5, UR6, UR5, 0x18 ;  /* 0x0000000506057291 */ /* 0x001fe2000f8ec0ff */
[----:B------:R-:W-:Y:S01]  /*0250*/  LEA R8, R5, UR4, 0x2 ;  /* 0x0000000405087c11 */ /* 0x000fe2000f8e10ff */
[----:B------:R-:W-:-:S02]  /*0260*/  ULOP3.LUT UR6, UR8, 0x7ffffff8, URZ, 0xc0, !UPT ;  /* 0x7ffffff808067892 */ /* 0x000fc4000f8ec0ff */
[----:B------:R-:W-:Y:S02]  /*0270*/  UIADD3 UR9, UPT, UPT, UR4, UR5, URZ ;  /* 0x0000000504097290 */ /* 0x000fe4000fffe0ff */
[----:B------:R-:W-:Y:S01]  /*0280*/  IADD3 R8, PT, PT, R8, UR5, RZ ;  /* 0x0000000508087c10 */ /* 0x000fe2000fffe0ff */
[----:B------:R-:W-:Y:S01]  /*0290*/  UIADD3 UR7, UPT, UPT, -UR6, URZ, URZ ;  /* 0x000000ff06077290 */ /* 0x000fe2000fffe1ff */
[----:B------:R-:W-:Y:S02]  /*02a0*/  UMOV UR4, URZ ;  /* 0x000000ff00047c82 */ /* 0x000fe40008000000 */
[----:B------:R-:W-:-:S09]  /*02b0*/  LEA R3, R3, UR9, 0x2 ;  /* 0x0000000903037c11 */ /* 0x000fd2000f8e10ff */
.L_x_7:
[----:B------:R-:W0:Y:S01]  /*02c0*/  LDC R10, c[0x0][0x3a8] ;  /* 0x0000ea00ff0a7b82 */ /* 0x000e220000000800 */
[----:B------:R-:W1:Y:S01]  /*02d0*/  LDCU.64 UR12, c[0x0][0x380] ;  /* 0x00007000ff0c77ac */ /* 0x000e620008000a00 */
[----:B------:R-:W-:Y:S01]  /*02e0*/  IMAD.MOV.U32 R18, RZ, RZ, RZ ;  /* 0x000000ffff127224 */ /* 0x000fe200078e00ff */
[----:B------:R-:W2:Y:S01]  /*02f0*/  LDCU UR5, c[0x0][0x388] ;  /* 0x00007100ff0577ac */ /* 0x000ea20008000800 */
[----:B-1----:R-:W-:Y:S01]  /*0300*/  ISETP.GE.AND P1, PT, R7, UR13, PT ;  /* 0x0000000d07007c0c */ /* 0x002fe2000bf26270 */
[C---:B0-----:R-:W-:Y:S02]  /*0310*/  IMAD R17, R10.reuse, UR4, R5 ;  /* 0x000000040a117c24 */ /* 0x041fe4000f8e0205 */
[----:B------:R-:W-:-:S03]  /*0320*/  IMAD R16, R10, UR4, R2 ;  /* 0x000000040a107c24 */ /* 0x000fc6000f8e0202 */
[----:B------:R-:W-:Y:S02]  /*0330*/  ISETP.GE.AND P0, PT, R17, UR13, PT ;  /* 0x0000000d11007c0c */ /* 0x000fe4000bf06270 */
[----:B--2---:R-:W-:Y:S02]  /*0340*/  ISETP.GE.OR P1, PT, R16, UR5, P1 ;  /* 0x0000000510007c0c */ /* 0x004fe40008f26670 */
[----:B------:R-:W-:-:S11]  /*0350*/  ISETP.GE.OR P0, PT, R4, UR12, P0 ;  /* 0x0000000c04007c0c */ /* 0x000fd60008706670 */
[----:B------:R-:W0:Y:S01]  /*0360*/  @!P1 LDC.64 R14, c[0x0][0x398] ;  /* 0x0000e600ff0e9b82 */ /* 0x000e220000000a00 */
[----:B------:R-:W-:Y:S02]  /*0370*/  @!P1 IMAD R11, R16, UR13, R7 ;  /* 0x0000000d100b9c24 */ /* 0x000fe4000f8e0207 */
[----:B------:R-:W-:-:S05]  /*0380*/  @!P0 IMAD R17, R4, UR13, R17 ;  /* 0x0000000d04118c24 */ /* 0x000fca000f8e0211 */
[----:B------:R-:W1:Y:S01]  /*0390*/  @!P0 LDC.64 R12, c[0x0][0x390] ;  /* 0x0000e400ff0c8b82 */ /* 0x000e620000000a00 */
[----:B0-----:R-:W-:-:S04]  /*03a0*/  @!P1 IMAD.WIDE R14, R11, 0x4, R14 ;  /* 0x000000040b0e9825 */ /* 0x001fc800078e020e */
[----:B------:R-:W-:Y:S01]  /*03b0*/  IMAD.MOV.U32 R11, RZ, RZ, RZ ;  /* 0x000000ffff0b7224 */ /* 0x000fe200078e00ff */
[----:B------:R-:W2:Y:S01]  /*03c0*/  @!P1 LDG.E R18, desc[UR14][R14.64] ;  /* 0x0000000e0e129981 */ /* 0x000ea2000c1e1900 */
[----:B-1----:R-:W-:-:S05]  /*03d0*/  @!P0 IMAD.WIDE R12, R17, 0x4, R12 ;  /* 0x00000004110c8825 */ /* 0x002fca00078e020c */
[----:B------:R-:W3:Y:S01]  /*03e0*/  @!P0 LDG.E R11, desc[UR14][R12.64] ;  /* 0x0000000e0c0b8981 */ /* 0x000ee2000c1e1900 */
[----:B------:R-:W0:Y:S01]  /*03f0*/  S2UR UR8, SR_CgaCtaId ;  /* 0x00000000000879c3 */ /* 0x000e220000008800 */
[----:B------:R-:W-:Y:S01]  /*0400*/  UMOV UR5, 0x400 ;  /* 0x0000040000057882 */ /* 0x000fe20000000000 */
[----:B------:R-:W-:Y:S01]  /*0410*/  IMAD.IADD R16, R6, 0x1, R5 ;  /* 0x0000000106107824 */ /* 0x000fe200078e0205 */
[----:B------:R-:W-:Y:S01]  /*0420*/  ISETP.GE.AND P0, PT, R10, 0x1, PT ;  /* 0x000000010a00780c */ /* 0x000fe20003f06270 */
[----:B0-----:R-:W-:-:S06]  /*0430*/  ULEA UR8, UR8, UR5, 0x18 ;  /* 0x0000000508087291 */ /* 0x001fcc000f8ec0ff */
[----:B------:R-:W-:-:S05]  /*0440*/  LEA R16, R16, UR8, 0x2 ;  /* 0x0000000810107c11 */ /* 0x000fca000f8e10ff */
[----:B---3--:R0:W-:Y:S04]  /*0450*/  STS [R16], R11 ;  /* 0x0000000b10007388 */ /* 0x0081e80000000800 */
[----:B--2---:R0:W-:Y:S01]  /*0460*/  STS [R3], R18 ;  /* 0x0000001203007388 */ /* 0x0041e20000000800 */
[----:B------:R-:W-:Y:S06]  /*0470*/  BAR.SYNC.DEFER_BLOCKING 0x0 ;  /* 0x0000000000007b1d */ /* 0x000fec0000010000 */
[----:B------:R-:W-:Y:S05]  /*0480*/  @!P0 BRA `(.L_x_2) ;  /* 0x0000000400788947 */ /* 0x000fea0003800000 */
[----:B------:R-:W-:Y:S01]  /*0490*/  ISETP.GE.U32.AND P0, PT, R10, 0x8, PT ;  /* 0x000000080a00780c */ /* 0x000fe20003f06070 */
[----:B------:R-:W-:-:S12]  /*04a0*/  UMOV UR5, URZ ;  /* 0x000000ff00057c82 */ /* 0x000fd80008000000 */
[----:B------:R-:W-:Y:S05]  /*04b0*/  @!P0 BRA `(.L_x_3) ;  /* 0x0000000000a48947 */ /* 0x000fea0003800000 */
[----:B------:R-:W-:Y:S01]  /*04c0*/  LEA R12, R6, UR8, 0x2 ;  /* 0x00000008060c7c11 */ /* 0x000fe2000f8e10ff */
[----:B------:R-:W-:Y:S01]  /*04d0*/  UMOV UR5, UR7 ;  /* 0x0000000700057c82 */ /* 0x000fe20008000000 */
[----:B0-----:R-:W-:-:S03]  /*04e0*/  MOV R11, R8 ;  /* 0x00000008000b7202 */ /* 0x001fc60000000f00 */
[----:B------:R-:W-:-:S07]  /*04f0*/  VIADD R12, R12, 0x10 ;  /* 0x000000100c0c7836 */ /* 0x000fce0000000000 */
.L_x_4:
[----:B------:R-:W-:Y:S01]  /*0500*/  LDS R26, [R12+-0x10] ;  /* 0xfffff0000c1a7984 */ /* 0x000fe20000000800 */
[C---:B------:R-:W-:Y:S01]  /*0510*/  IMAD R15, R10.reuse, 0x4, R11 ;  /* 0x000000040a0f7824 */ /* 0x040fe200078e020b */
[----:B------:R-:W-:Y:S02]  /*0520*/  UIADD3 UR5, UPT, UPT, UR5, 0x8, URZ ;  /* 0x0000000805057890 */ /* 0x000fe4000fffe0ff */
[----:B------:R0:W1:Y:S01]  /*0530*/  LDS R24, [R11] ;  /* 0x000000000b187984 */ /* 0x0000620000000800 */
[C---:B------:R-:W-:Y:S01]  /*0540*/  IMAD R21, R10.reuse, 0x4, R15 ;  /* 0x000000040a157824 */ /* 0x040fe200078e020f */
[----:B------:R-:W-:Y:S02]  /*0550*/  UISETP.NE.AND UP0, UPT, UR5, URZ, UPT ;  /* 0x000000ff0500728c */ /* 0x000fe4000bf05270 */
[----:B------:R-:W-:Y:S02]  /*0560*/  LDS R13, [R12+-0xc] ;  /* 0xfffff4000c0d7984 */ /* 0x000fe40000000800 */
[----:B------:R-:W-:-:S02]  /*0570*/  LEA R19, R10, R21, 0x2 ;  /* 0x000000150a137211 */ /* 0x000fc400078e10ff */
[----:B------:R-:W2:Y:S01]  /*0580*/  LDS R22, [R15] ;  /* 0x000000000f167984 */ /* 0x000ea20000000800 */
[C---:B0-----:R-:W-:Y:S02]  /*0590*/  IMAD R11, R10.reuse, 0x20, R11 ;  /* 0x000000200a0b7824 */ /* 0x041fe400078e020b */
[C---:B------:R-:W-:Y:S01]  /*05a0*/  IMAD R17, R10.reuse, 0x4, R19 ;  /* 0x000000040a117824 */ /* 0x040fe200078e0213 */
[----:B------:R-:W-:Y:S03]  /*05b0*/  LDS R20, [R12+-0x8] ;  /* 0xfffff8000c147984 */ /* 0x000fe60000000800 */
[C---:B------:R-:W-:Y:S01]  /*05c0*/  IMAD R25, R10.reuse, 0x4, R17 ;  /* 0x000000040a197824 */ /* 0x040fe200078e0211 */
[----:B------:R-:W0:Y:S03]  /*05d0*/  LDS R21, [R21] ;  /* 0x0000000015157984 */ /* 0x000e260000000800 */
[----:B------:R-:W-:Y:S01]  /*05e0*/  IMAD R27, R10, 0x4, R25 ;  /* 0x000000040a1b7824 */ /* 0x000fe200078e0219 */
[----:B------:R-:W-:Y:S04]  /*05f0*/  LDS R18, [R12+-0x4] ;  /* 0xfffffc000c127984 */ /* 0x000fe80000000800 */
[----:B------:R-:W3:Y:S04]  /*0600*/  LDS R19, [R19] ;  /* 0x0000000013137984 */ /* 0x000ee80000000800 */
[----:B------:R-:W-:Y:S04]  /*0610*/  LDS R16, [R12] ;  /* 0x000000000c107984 */ /* 0x000fe80000000800 */
[----:B------:R-:W4:Y:S04]  /*0620*/  LDS R17, [R17] ;  /* 0x0000000011117984 */ /* 0x000f280000000800 */
[----:B------:R-:W-:Y:S04]  /*0630*/  LDS R15, [R25] ;  /* 0x00000000190f7984 */ /* 0x000fe80000000800 */
[----:B------:R-:W5:Y:S01]  /*0640*/  LDS R14, [R12+0x4] ;  /* 0x000004000c0e7984 */ /* 0x000f620000000800 */
[----:B-1----:R-:W-:Y:S01]  /*0650*/  FFMA R28, R26, R24, R9 ;  /* 0x000000181a1c7223 */ /* 0x002fe20000000009 */
[----:B------:R-:W-:-:S02]  /*0660*/  LEA R24, R10, R27, 0x2 ;  /* 0x0000001b0a187211 */ /* 0x000fc400078e10ff */
[----:B------:R-:W-:Y:S04]  /*0670*/  LDS R26, [R27] ;  /* 0x000000001b1a7984 */ /* 0x000fe80000000800 */
[----:B------:R-:W1:Y:S01]  /*0680*/  LDS R23, [R12+0x8] ;  /* 0x000008000c177984 */ /* 0x000e620000000800 */
[----:B--2---:R-:W-:-:S03]  /*0690*/  FFMA R13, R13, R22, R28 ;  /* 0x000000160d0d7223 */ /* 0x004fc6000000001c */
[----:B------:R-:W-:Y:S04]  /*06a0*/  LDS R24, [R24] ;  /* 0x0000000018187984 */ /* 0x000fe80000000800 */
[----:B------:R2:W1:Y:S01]  /*06b0*/  LDS R9, [R12+0xc] ;  /* 0x00000c000c097984 */ /* 0x0004620000000800 */
[----:B0-----:R-:W-:-:S04]  /*06c0*/  FFMA R13, R20, R21, R13 ;  /* 0x00000015140d7223 */ /* 0x001fc8000000000d */
[----:B---3--:R-:W-:Y:S01]  /*06d0*/  FFMA R13, R18, R19, R13 ;  /* 0x00000013120d7223 */ /* 0x008fe2000000000d */
[----:B--2---:R-:W-:-:S03]  /*06e0*/  VIADD R12, R12, 0x20 ;  /* 0x000000200c0c7836 */ /* 0x004fc60000000000 */
[----:B----4-:R-:W-:-:S04]  /*06f0*/  FFMA R13, R16, R17, R13 ;  /* 0x00000011100d7223 */ /* 0x010fc8000000000d */
[----:B-----5:R-:W-:-:S04]  /*0700*/  FFMA R14, R14, R15, R13 ;  /* 0x0000000f0e0e7223 */ /* 0x020fc8000000000d */
[----:B-1----:R-:W-:-:S04]  /*0710*/  FFMA R14, R23, R26, R14 ;  /* 0x0000001a170e7223 */ /* 0x002fc8000000000e */
[----:B------:R-:W-:Y:S01]  /*0720*/  FFMA R9, R9, R24, R14 ;  /* 0x0000001809097223 */ /* 0x000fe2000000000e */
[----:B------:R-:W-:Y:S06]  /*0730*/  BRA.U UP0, `(.L_x_4) ;  /* 0xfffffffd00707547 */ /* 0x000fec000b83ffff */
[----:B------:R-:W-:-:S05]  /*0740*/  UMOV UR5, UR6 ;  /* 0x0000000600057c82 */ /* 0x000fca0008000000 */
.L_x_3:
[----:B------:R-:W-:-:S09]  /*0750*/  UISETP.NE.AND UP0, UPT, UR10, URZ, UPT ;  /* 0x000000ff0a00728c */ /* 0x000fd2000bf05270 */
[----:B------:R-:W-:Y:S05]  /*0760*/  BRA.U !UP0, `(.L_x_2) ;  /* 0x0000000108c07547 */ /* 0x000fea000b800000 */
[----:B------:R-:W-:Y:S02]  /*0770*/  UIADD3 UR12, UPT, UPT, UR10, -0x1, URZ ;  /* 0xffffffff0a0c7890 */ /* 0x000fe4000fffe0ff */
[----:B------:R-:W-:Y:S02]  /*0780*/  UISETP.NE.AND UP1, UPT, UR11, URZ, UPT ;  /* 0x000000ff0b00728c */ /* 0x000fe4000bf25270 */
[----:B------:R-:W-:-:S09]  /*0790*/  UISETP.GE.U32.AND UP0, UPT, UR12, 0x3, UPT ;  /* 0x000000030c00788c */ /* 0x000fd2000bf06070 */
[----:B------:R-:W-:Y:S05]  /*07a0*/  BRA.U !UP0, `(.L_x_5) ;  /* 0x0000000108507547 */ /* 0x000fea000b800000 */
[----:B------:R-:W-:Y:S02]  /*07b0*/  IMAD R12, R10, UR5, R5 ;  /* 0x000000050a0c7c24 */ /* 0x000fe4000f8e0205 */
[----:B0-----:R-:W-:Y:S01]  /*07c0*/  VIADD R11, R6, UR5 ;  /* 0x00000005060b7c36 */ /* 0x001fe20008000000 */
[----:B------:R-:W-:Y:S02]  /*07d0*/  UIADD3 UR5, UPT, UPT, UR5, 0x4, URZ ;  /* 0x0000000405057890 */ /* 0x000fe4000fffe0ff */
[----:B------:R-:W-:Y:S02]  /*07e0*/  LEA R13, R12, UR9, 0x2 ;  /* 0x000000090c0d7c11 */ /* 0x000fe4000f8e10ff */
[----:B------:R-:W-:Y:S02]  /*07f0*/  LEA R11, R11, UR8, 0x2 ;  /* 0x000000080b0b7c11 */ /* 0x000fe4000f8e10ff */
[C---:B------:R-:W-:Y:S01]  /*0800*/  LEA R17, R10.reuse, R13, 0x2 ;  /* 0x0000000d0a117211 */ /* 0x040fe200078e10ff */
[----:B------:R-:W-:Y:S04]  /*0810*/  LDS R14, [R13] ;  /* 0x000000000d0e7984 */ /* 0x000fe80000000800 */
[----:B------:R-:W0:Y:S01]  /*0820*/  LDS R12, [R11] ;  /* 0x000000000b0c7984 */ /* 0x000e220000000800 */
[----:B------:R-:W-:-:S03]  /*0830*/  IMAD R21, R10, 0x4, R17 ;  /* 0x000000040a157824 */ /* 0x000fc600078e0211 */
[----:B------:R-:W-:Y:S01]  /*0840*/  LDS R15, [R11+0x4] ;  /* 0x000004000b0f7984 */ /* 0x000fe20000000800 */
[----:B------:R-:W-:-:S03]  /*0850*/  IMAD R16, R10, 0x4, R21 ;  /* 0x000000040a107824 */ /* 0x000fc600078e0215 */
[----:B------:R-:W1:Y:S04]  /*0860*/  LDS R17, [R17] ;  /* 0x0000000011117984 */ /* 0x000e680000000800 */
[----:B------:R-:W-:Y:S04]  /*0870*/  LDS R19, [R11+0x8] ;  /* 0x000008000b137984 */ /* 0x000fe80000000800 */
[----:B------:R-:W2:Y:S04]  /*0880*/  LDS R21, [R21] ;  /* 0x0000000015157984 */ /* 0x000ea80000000800 */
[----:B------:R-:W-:Y:S04]  /*0890*/  LDS R23, [R11+0xc] ;  /* 0x00000c000b177984 */ /* 0x000fe80000000800 */
[----:B------:R-:W3:Y:S01]  /*08a0*/  LDS R16, [R16] ;  /* 0x0000000010107984 */ /* 0x000ee20000000800 */
[----:B0-----:R-:W-:-:S04]  /*08b0*/  FFMA R12, R12, R14, R9 ;  /* 0x0000000e0c0c7223 */ /* 0x001fc80000000009 */
[----:B-1----:R-:W-:-:S04]  /*08c0*/  FFMA R12, R15, R17, R12 ;  /* 0x000000110f0c7223 */ /* 0x002fc8000000000c */
[----:B--2---:R-:W-:-:S04]  /*08d0*/  FFMA R12, R19, R21, R12 ;  /* 0x00000015130c7223 */ /* 0x004fc8000000000c */
[----:B---3--:R-:W-:-:S07]  /*08e0*/  FFMA R9, R23, R16, R12 ;  /* 0x0000001017097223 */ /* 0x008fce000000000c */
.L_x_5:
[----:B------:R-:W-:Y:S05]  /*08f0*/  BRA.U !UP1, `(.L_x_2) ;  /* 0x00000001095c7547 */ /* 0x000fea000b800000 */
[----:B------:R-:W-:Y:S01]  /*0900*/  UISETP.NE.AND UP0, UPT, UR11, 0x1, UPT ;  /* 0x000000010b00788c */ /* 0x000fe2000bf05270 */
[----:B------:R-:W-:-:S08]  /*0910*/  LOP3.LUT P0, RZ, R10, 0x1, RZ, 0xc0, !PT ;  /* 0x000000010aff7812 */ /* 0x000fd0000780c0ff */
[----:B------:R-:W-:Y:S05]  /*0920*/  BRA.U !UP0, `(.L_x_6) ;  /* 0x0000000108307547 */ /* 0x000fea000b800000 */
[----:B------:R-:W-:Y:S02]  /*0930*/  IMAD R12, R10, UR5, R5 ;  /* 0x000000050a0c7c24 */ /* 0x000fe4000f8e0205 */
[----:B0-----:R-:W-:Y:S01]  /*0940*/  VIADD R11, R6, UR5 ;  /* 0x00000005060b7c36 */ /* 0x001fe20008000000 */
[----:B------:R-:W-:Y:S02]  /*0950*/  UIADD3 UR5, UPT, UPT, UR5, 0x2, URZ ;  /* 0x0000000205057890 */ /* 0x000fe4000fffe0ff */
[----:B------:R-:W-:Y:S02]  /*0960*/  LEA R13, R12, UR9, 0x2 ;  /* 0x000000090c0d7c11 */ /* 0x000fe4000f8e10ff */
[----:B------:R-:W-:Y:S02]  /*0970*/  LEA R11, R11, UR8, 0x2 ;  /* 0x000000080b0b7c11 */ /* 0x000fe4000f8e10ff */
[----:B------:R-:W-:Y:S01]  /*0980*/  LEA R15, R10, R13, 0x2 ;  /* 0x0000000d0a0f7211 */ /* 0x000fe200078e10ff */
[----:B------:R-:W-:Y:S04]  /*0990*/  LDS R14, [R13] ;  /* 0x000000000d0e7984 */ /* 0x000fe80000000800 */
[----:B------:R-:W0:Y:S04]  /*09a0*/  LDS R12, [R11] ;  /* 0x000000000b0c7984 */ /* 0x000e280000000800 */
[----:B------:R-:W-:Y:S04]  /*09b0*/  LDS R16, [R11+0x4] ;  /* 0x000004000b107984 */ /* 0x000fe80000000800 */
[----:B------:R-:W1:Y:S01]  /*09c0*/  LDS R15, [R15] ;  /* 0x000000000f0f7984 */ /* 0x000e620000000800 */
[----:B0-----:R-:W-:-:S04]  /*09d0*/  FFMA R9, R12, R14, R9 ;  /* 0x0000000e0c097223 */ /* 0x001fc80000000009 */
[----:B-1----:R-:W-:-:S07]  /*09e0*/  FFMA R9, R16, R15, R9 ;  /* 0x0000000f10097223 */ /* 0x002fce0000000009 */
.L_x_6:
[----:B------:R-:W-:Y:S05]  /*09f0*/  @!P0 BRA `(.L_x_2) ;  /* 0x00000000001c8947 */ /* 0x000fea0003800000 */
[----:B0-----:R-:W-:Y:S02]  /*0a00*/  IMAD R11, R10, UR5, R5 ;  /* 0x000000050a0b7c24 */ /* 0x001fe4000f8e0205 */
[----:B------:R-:W-:-:S03]  /*0a10*/  VIADD R10, R6, UR5 ;  /* 0x00000005060a7c36 */ /* 0x000fc60008000000 */
[----:B------:R-:W-:Y:S02]  /*0a20*/  LEA R11, R11, UR9, 0x2 ;  /* 0x000000090b0b7c11 */ /* 0x000fe4000f8e10ff */
[----:B------:R-:W-:-:S04]  /*0a30*/  LEA R10, R10, UR8, 0x2 ;  /* 0x000000080a0a7c11 */ /* 0x000fc8000f8e10ff */
[----:B------:R-:W-:Y:S04]  /*0a40*/  LDS R11, [R11] ;  /* 0x000000000b0b7984 */ /* 0x000fe80000000800 */
[----:B------:R-:W0:Y:S02]  /*0a50*/  LDS R10, [R10] ;  /* 0x000000000a0a7984 */ /* 0x000e240000000800 */
[----:B0-----:R-:W-:-:S07]  /*0a60*/  FFMA R9, R10, R11, R9 ;  /* 0x0000000b0a097223 */ /* 0x001fce0000000009 */
.L_x_2:
[----:B------:R-:W-:Y:S01]  /*0a70*/  UIADD3 UR4, UPT, UPT, UR4, 0x1, URZ ;  /* 0x0000000104047890 */ /* 0x000fe2000fffe0ff */
[----:B------:R-:W-:Y:S05]  /*0a80*/  BAR.SYNC.DEFER_BLOCKING 0x0 ;  /* 0x0000000000007b1d */ /* 0x000fea0000010000 */
[----:B0-----:R-:W-:-:S04]  /*0a90*/  I2FP.F32.U32 R11, UR4 ;  /* 0x00000004000b7c45 */ /* 0x001fc80008201000 */
[----:B------:R-:W-:-:S13]  /*0aa0*/  FSETP.GT.AND P0, PT, R0, R11, PT ;  /* 0x0000000b0000720b */ /* 0x000fda0003f04000 */
[----:B------:R-:W-:Y:S05]  /*0ab0*/  @P0 BRA `(.L_x_7) ;  /* 0xfffffff800000947 */ /* 0x000fea000383ffff */
.L_x_1:
[----:B------:R-:W0:Y:S01]  /*0ac0*/  LDCU UR4, c[0x0][0x388] ;  /* 0x00007100ff0477ac */ /* 0x000e220008000800 */
[----:B------:R-:W1:Y:S01]  /*0ad0*/  LDCU UR5, c[0x0][0x380] ;  /* 0x00007000ff0577ac */ /* 0x000e620008000800 */
[----:B0-----:R-:W-:-:S04]  /*0ae0*/  ISETP.GE.AND P0, PT, R7, UR4, PT ;  /* 0x0000000407007c0c */ /* 0x001fc8000bf06270 */
[----:B-1----:R-:W-:-:S13]  /*0af0*/  ISETP.GE.OR P0, PT, R4, UR5, P0 ;  /* 0x0000000504007c0c */ /* 0x002fda0008706670 */
[----:B------:R-:W-:Y:S05]  /*0b00*/  @P0 EXIT ;  /* 0x000000000000094d */ /* 0x000fea0003800000 */
[----:B------:R-:W0:Y:S01]  /*0b10*/  LDC.64 R2, c[0x0][0x3a0] ;  /* 0x0000e800ff027b82 */ /* 0x000e220000000a00 */
[----:B------:R-:W-:-:S04]  /*0b20*/  IMAD R7, R4, UR4, R7 ;  /* 0x0000000404077c24 */ /* 0x000fc8000f8e0207 */
[----:B0-----:R-:W-:-:S05]  /*0b30*/  IMAD.WIDE R2, R7, 0x4, R2 ;  /* 0x0000000407027825 */ /* 0x001fca00078e0202 */
[----:B------:R-:W-:Y:S01]  /*0b40*/  STG.E desc[UR14][R2.64], R9 ;  /* 0x0000000902007986 */ /* 0x000fe2000c10190e */
[----:B------:R-:W-:Y:S05]  /*0b50*/  EXIT ;  /* 0x000000000000794d */ /* 0x000fea0003800000 */
        .weak           $__internal_0_$__cuda_sm3x_div_rn_noftz_f32_slowpath
        .type           $__internal_0_$__cuda_sm3x_div_rn_noftz_f32_slowpath,@function
        .size           $__internal_0_$__cuda_sm3x_div_rn_noftz_f32_slowpath,(.L_x_17 - $__internal_0_$__cuda_sm3x_div_rn_noftz_f32_slowpath)
$__internal_0_$__cuda_sm3x_div_rn_noftz_f32_slowpath:
[--C-:B------:R-:W-:Y:S01]  /*0b60*/  SHF.R.U32.HI R9, RZ, 0x17, R3.reuse ;  /* 0x00000017ff097819 */ /* 0x100fe20000011603 */
[----:B------:R-:W-:Y:S01]  /*0b70*/  IMAD.MOV.U32 R12, RZ, RZ, R3 ;  /* 0x000000ffff0c7224 */ /* 0x000fe200078e0003 */
[----:B------:R-:W-:Y:S02]  /*0b80*/  SHF.R.U32.HI R8, RZ, 0x17, R0 ;  /* 0x00000017ff087819 */ /* 0x000fe40000011600 */
[----:B------:R-:W-:Y:S02]  /*0b90*/  LOP3.LUT R9, R9, 0xff, RZ, 0xc0, !PT ;  /* 0x000000ff09097812 */ /* 0x000fe400078ec0ff */
[----:B------:R-:W-:Y:S02]  /*0ba0*/  LOP3.LUT R10, R8, 0xff, RZ, 0xc0, !PT ;  /* 0x000000ff080a7812 */ /* 0x000fe400078ec0ff */
[----:B------:R-:W-:Y:S01]  /*0bb0*/  MOV R11, R0 ;  /* 0x00000000000b7202 */ /* 0x000fe20000000f00 */
[----:B------:R-:W-:Y:S02]  /*0bc0*/  VIADD R14, R9, 0xffffffff ;  /* 0xffffffff090e7836 */ /* 0x000fe40000000000 */
[----:B------:R-:W-:-:S03]  /*0bd0*/  VIADD R13, R10, 0xffffffff ;  /* 0xffffffff0a0d7836 */ /* 0x000fc60000000000 */
[----:B------:R-:W-:-:S04]  /*0be0*/  ISETP.GT.U32.AND P0, PT, R14, 0xfd, PT ;  /* 0x000000fd0e00780c */ /* 0x000fc80003f04070 */
[----:B------:R-:W-:-:S13]  /*0bf0*/  ISETP.GT.U32.OR P0, PT, R13, 0xfd, P0 ;  /* 0x000000fd0d00780c */ /* 0x000fda0000704470 */
[----:B------:R-:W-:Y:S01]  /*0c00*/  @!P0 IMAD.MOV.U32 R8, RZ, RZ, RZ ;  /* 0x000000ffff088224 */ /* 0x000fe200078e00ff */
[----:B------:R-:W-:Y:S06]  /*0c10*/  @!P0 BRA `(.L_x_8) ;  /* 0x00000000005c8947 */ /* 0x000fec0003800000 */
[----:B------:R-:W-:Y:S02]  /*0c20*/  FSETP.GTU.FTZ.AND P0, PT, |R0|, +INF , PT ;  /* 0x7f8000000000780b */ /* 0x000fe40003f1c200 */
[----:B------:R-:W-:-:S04]  /*0c30*/  FSETP.GTU.FTZ.AND P1, PT, |R3|, +INF , PT ;  /* 0x7f8000000300780b */ /* 0x000fc80003f3c200 */
[----:B------:R-:W-:-:S13]  /*0c40*/  PLOP3.LUT P0, PT, P0, P1, PT, 0xf8, 0x8f ;  /* 0x00000000008f781c */ /* 0x000fda0000703f70 */
[----:B------:R-:W-:Y:S05]  /*0c50*/  @P0 BRA `(.L_x_9) ;  /* 0x0000000400440947 */ /* 0x000fea0003800000 */
[----:B------:R-:W-:-:S13]  /*0c60*/  LOP3.LUT P0, RZ, R12, 0x7fffffff, R11, 0xc8, !PT ;  /* 0x7fffffff0cff7812 */ /* 0x000fda000780c80b */
[----:B------:R-:W-:Y:S05]  /*0c70*/  @!P0 BRA `(.L_x_10) ;  /* 0x0000000400348947 */ /* 0x000fea0003800000 */
[C---:B------:R-:W-:Y:S02]  /*0c80*/  FSETP.NEU.FTZ.AND P2, PT, |R0|.reuse, +INF , PT ;  /* 0x7f8000000000780b */ /* 0x040fe40003f5d200 */
[----:B------:R-:W-:Y:S02]  /*0c90*/  FSETP.NEU.FTZ.AND P1, PT, |R3|, +INF , PT ;  /* 0x7f8000000300780b */ /* 0x000fe40003f3d200 */
[----:B------:R-:W-:-:S11]  /*0ca0*/  FSETP.NEU.FTZ.AND P0, PT, |R0|, +INF , PT ;  /* 0x7f8000000000780b */ /* 0x000fd60003f1d200 */
[----:B------:R-:W-:Y:S05]  /*0cb0*/  @!P1 BRA !P2, `(.L_x_10) ;  /* 0x0000000400249947 */ /* 0x000fea0005000000 */
[----:B------:R-:W-:-:S04]  /*0cc0*/  LOP3.LUT P2, RZ, R11, 0x7fffffff, RZ, 0xc0, !PT ;  /* 0x7fffffff0bff7812 */ /* 0x000fc8000784c0ff */
[----:B------:R-:W-:-:S13]  /*0cd0*/  PLOP3.LUT P1, PT, P1, P2, PT, 0x2f, 0xf2 ;  /* 0x0000000000f2781c */ /* 0x000fda0000f24577 */
[----:B------:R-:W-:Y:S05]  /*0ce0*/  @P1 BRA `(.L_x_11) ;  /* 0x0000000400101947 */ /* 0x000fea0003800000 */
[----:B------:R-:W-:-:S04]  /*0cf0*/  LOP3.LUT P1, RZ, R12, 0x7fffffff, RZ, 0xc0, !PT ;  /* 0x7fffffff0cff7812 */ /* 0x000fc8000782c0ff */
[----:B------:R-:W-:-:S13]  /*0d00*/  PLOP3.LUT P0, PT, P0, P1, PT, 0x2f, 0xf2 ;  /* 0x0000000000f2781c */ /* 0x000fda0000702577 */
[----:B------:R-:W-:Y:S05]  /*0d10*/  @P0 BRA `(.L_x_12) ;  /* 0x0000000000f80947 */ /* 0x000fea0003800000 */
[----:B------:R-:W-:Y:S02]  /*0d20*/  ISETP.GE.AND P0, PT, R13, RZ, PT ;  /* 0x000000ff0d00720c */ /* 0x000fe40003f06270 */
[----:B------:R-:W-:-:S11]  /*0d30*/  ISETP.GE.AND P1, PT, R14, RZ, PT ;  /* 0x000000ff0e00720c */ /* 0x000fd60003f26270 */
[----:B------:R-:W-:Y:S01]  /*0d40*/  @P0 MOV R8, RZ ;  /* 0x000000ff00080202 */ /* 0x000fe20000000f00 */
[----:B------:R-:W-:Y:S02]  /*0d50*/  @!P0 IMAD.MOV.U32 R8, RZ, RZ, -0x40 ;  /* 0xffffffc0ff088424 */ /* 0x000fe400078e00ff */
[----:B------:R-:W-:Y:S01]  /*0d60*/  @!P0 FFMA R11, R0, 1.84467440737095516160e+19, RZ ;  /* 0x5f800000000b8823 */ /* 0x000fe200000000ff */
[----:B------:R-:W-:Y:S01]  /*0d70*/  @!P1 FFMA R12, R3, 1.84467440737095516160e+19, RZ ;  /* 0x5f800000030c9823 */ /* 0x000fe200000000ff */
[----:B------:R-:W-:-:S07]  /*0d80*/  @!P1 VIADD R8, R8, 0x40 ;  /* 0x0000004008089836 */ /* 0x000fce0000000000 */
.L_x_8:
[----:B------:R-:W-:Y:S01]  /*0d90*/  LEA R3, R9, 0xc0800000, 0x17 ;  /* 0xc080000009037811 */ /* 0x000fe200078eb8ff */
[----:B------:R-:W-:-:S03]  /*0da0*/  VIADD R10, R10, 0xffffff81 ;  /* 0xffffff810a0a7836 */ /* 0x000fc60000000000 */
[----:B------:R-:W-:Y:S01]  /*0db0*/  IADD3 R3, PT, PT, -R3, R12, RZ ;  /* 0x0000000c03037210 */ /* 0x000fe20007ffe1ff */
[C---:B------:R-:W-:Y:S01]  /*0dc0*/  IMAD R0, R10.reuse, -0x800000, R11 ;  /* 0xff8000000a007824 */ /* 0x040fe200078e020b */
[----:B------:R-:W-:Y:S02]  /*0dd0*/  IADD3 R9, PT, PT, R10, 0x7f, -R9 ;  /* 0x0000007f0a097810 */ /* 0x000fe40007ffe809 */
[----:B------:R-:W0:Y:S01]  /*0de0*/  MUFU.RCP R12, R3 ;  /* 0x00000003000c7308 */ /* 0x000e220000001000 */
[----:B------:R-:W-:Y:S02]  /*0df0*/  FADD.FTZ R13, -R3, -RZ ;  /* 0x800000ff030d7221 */ /* 0x000fe40000010100 */
[----:B------:R-:W-:Y:S02]  /*0e00*/  IMAD.IADD R9, R9, 0x1, R8 ;  /* 0x0000000109097824 */ /* 0x000fe400078e0208 */
[----:B0-----:R-:W-:-:S04]  /*0e10*/  FFMA R15, R12, R13, 1 ;  /* 0x3f8000000c0f7423 */ /* 0x001fc8000000000d */
[----:B------:R-:W-:-:S04]  /*0e20*/  FFMA R14, R12, R15, R12 ;  /* 0x0000000f0c0e7223 */ /* 0x000fc8000000000c */
[----:B------:R-:W-:-:S04]  /*0e30*/  FFMA R11, R0, R14, RZ ;  /* 0x0000000e000b7223 */ /* 0x000fc800000000ff */
[----:B------:R-:W-:-:S04]  /*0e40*/  FFMA R12, R13, R11, R0 ;  /* 0x0000000b0d0c7223 */ /* 0x000fc80000000000 */
[----:B------:R-:W-:-:S04]  /*0e50*/  FFMA R11, R14, R12, R11 ;  /* 0x0000000c0e0b7223 */ /* 0x000fc8000000000b */
[----:B------:R-:W-:-:S04]  /*0e60*/  FFMA R12, R13, R11, R0 ;  /* 0x0000000b0d0c7223 */ /* 0x000fc80000000000 */
[----:B------:R-:W-:-:S05]  /*0e70*/  FFMA R0, R14, R12, R11 ;  /* 0x0000000c0e007223 */ /* 0x000fca000000000b */
[----:B------:R-:W-:-:S04]  /*0e80*/  SHF.R.U32.HI R3, RZ, 0x17, R0 ;  /* 0x00000017ff037819 */ /* 0x000fc80000011600 */
[----:B------:R-:W-:-:S04]  /*0e90*/  LOP3.LUT R3, R3, 0xff, RZ, 0xc0, !PT ;  /* 0x000000ff03037812 */ /* 0x000fc800078ec0ff */
[----:B------:R-:W-:-:S05]  /*0ea0*/  IADD3 R13, PT, PT, R3, R9, RZ ;  /* 0x00000009030d7210 */ /* 0x000fca0007ffe0ff */
[----:B------:R-:W-:-:S05]  /*0eb0*/  VIADD R3, R13, 0xffffffff ;  /* 0xffffffff0d037836 */ /* 0x000fca0000000000 */
[----:B------:R-:W-:-:S13]  /*0ec0*/  ISETP.GE.U32.AND P0, PT, R3, 0xfe, PT ;  /* 0x000000fe0300780c */ /* 0x000fda0003f06070 */
[----:B------:R-:W-:Y:S05]  /*0ed0*/  @!P0 BRA `(.L_x_13) ;  /* 0x0000000000808947 */ /* 0x000fea0003800000 */
[----:B------:R-:W-:-:S13]  /*0ee0*/  ISETP.GT.AND P0, PT, R13, 0xfe, PT ;  /* 0x000000fe0d00780c */ /* 0x000fda0003f04270 */
[----:B------:R-:W-:Y:S05]  /*0ef0*/  @P0 BRA `(.L_x_14) ;  /* 0x00000000006c0947 */ /* 0x000fea0003800000 */
[----:B------:R-:W-:-:S13]  /*0f00*/  ISETP.GE.AND P0, PT, R13, 0x1, PT ;  /* 0x000000010d00780c */ /* 0x000fda0003f06270 */
[----:B------:R-:W-:Y:S05]  /*0f10*/  @P0 BRA `(.L_x_15) ;  /* 0x0000000000980947 */ /* 0x000fea0003800000 */
[----:B------:R-:W-:Y:S02]  /*0f20*/  ISETP.GE.AND P0, PT, R13, -0x18, PT ;  /* 0xffffffe80d00780c */ /* 0x000fe40003f06270 */
[----:B------:R-:W-:-:S11]  /*0f30*/  LOP3.LUT R0, R0, 0x80000000, RZ, 0xc0, !PT ;  /* 0x8000000000007812 */ /* 0x000fd600078ec0ff */
[----:B------:R-:W-:Y:S05]  /*0f40*/  @!P0 BRA `(.L_x_15) ;  /* 0x00000000008c8947 */ /* 0x000fea0003800000 */
[CCC-:B------:R-:W-:Y:S01]  /*0f50*/  FFMA.RZ R3, R14.reuse, R12.reuse, R11.reuse ;  /* 0x0000000c0e037223 */ /* 0x1c0fe2000000c00b */
[C---:B------:R-:W-:Y:S02]  /*0f60*/  VIADD R10, R13.reuse, 0x20 ;  /* 0x000000200d0a7836 */ /* 0x040fe40000000000 */
[CCC-:B------:R-:W-:Y:S01]  /*0f70*/  FFMA.RM R8, R14.reuse, R12.reuse, R11.reuse ;  /* 0x0000000c0e087223 */ /* 0x1c0fe2000000400b */
[----:B------:R-:W-:Y:S02]  /*0f80*/  ISETP.NE.AND P2, PT, R13, RZ, PT ;  /* 0x000000ff0d00720c */ /* 0x000fe40003f45270 */
[----:B------:R-:W-:Y:S01]  /*0f90*/  LOP3.LUT R9, R3, 0x7fffff, RZ, 0xc0, !PT ;  /* 0x007fffff03097812 */ /* 0x000fe200078ec0ff */
[----:B------:R-:W-:Y:S01]  /*0fa0*/  FFMA.RP R3, R14, R12, R11 ;  /* 0x0000000c0e037223 */ /* 0x000fe2000000800b */
[----:B------:R-:W-:Y:S02]  /*0fb0*/  ISETP.NE.AND P1, PT, R13, RZ, PT ;  /* 0x000000ff0d00720c */ /* 0x000fe40003f25270 */
[----:B------:R-:W-:-:S02]  /*0fc0*/  LOP3.LUT R9, R9, 0x800000, RZ, 0xfc, !PT ;  /* 0x0080000009097812 */ /* 0x000fc400078efcff */
[----:B------:R-:W-:Y:S02]  /*0fd0*/  IADD3 R11, PT, PT, -R13, RZ, RZ ;  /* 0x000000ff0d0b7210 */ /* 0x000fe40007ffe1ff */
[----:B------:R-:W-:Y:S02]  /*0fe0*/  SHF.L.U32 R10, R9, R10, RZ ;  /* 0x0000000a090a7219 */ /* 0x000fe400000006ff */
[----:B------:R-:W-:Y:S02]  /*0ff0*/  FSETP.NEU.FTZ.AND P0, PT, R3, R8, PT ;  /* 0x000000080300720b */ /* 0x000fe40003f1d000 */
[----:B------:R-:W-:Y:S02]  /*1000*/  SEL R8, R11, RZ, P2 ;  /* 0x000000ff0b087207 */ /* 0x000fe40001000000 */
[----:B------:R-:W-:Y:S02]  /*1010*/  ISETP.NE.AND P1, PT, R10, RZ, P1 ;  /* 0x000000ff0a00720c */ /* 0x000fe40000f25270 */
[----:B------:R-:W-:-:S02]  /*1020*/  SHF.R.U32.HI R8, RZ, R8, R9 ;  /* 0x00000008ff087219 */ /* 0x000fc40000011609 */
[----:B------:R-:W-:Y:S02]  /*1030*/  PLOP3.LUT P0, PT, P0, P1, PT, 0xf8, 0x8f ;  /* 0x00000000008f781c */ /* 0x000fe40000703f70 */
[----:B------:R-:W-:Y:S02]  /*1040*/  SHF.R.U32.HI R10, RZ, 0x1, R8 ;  /* 0x00000001ff0a7819 */ /* 0x000fe40000011608 */
[----:B------:R-:W-:-:S04]  /*1050*/  SEL R3, RZ, 0x1, !P0 ;  /* 0x00000001ff037807 */ /* 0x000fc80004000000 */
[----:B------:R-:W-:-:S04]  /*1060*/  LOP3.LUT R3, R3, 0x1, R10, 0xf8, !PT ;  /* 0x0000000103037812 */ /* 0x000fc800078ef80a */
[----:B------:R-:W-:-:S05]  /*1070*/  LOP3.LUT R3, R3, R8, RZ, 0xc0, !PT ;  /* 0x0000000803037212 */ /* 0x000fca00078ec0ff */
[----:B------:R-:W-:-:S05]  /*1080*/  IMAD.IADD R3, R10, 0x1, R3 ;  /* 0x000000010a037824 */ /* 0x000fca00078e0203 */
[----:B------:R-:W-:Y:S01]  /*1090*/  LOP3.LUT R0, R3, R0, RZ, 0xfc, !PT ;  /* 0x0000000003007212 */ /* 0x000fe200078efcff */
[----:B------:R-:W-:Y:S06]  /*10a0*/  BRA `(.L_x_15) ;  /* 0x0000000000347947 */ /* 0x000fec0003800000 */
.L_x_14:
[----:B------:R-:W-:-:S04]  /*10b0*/  LOP3.LUT R0, R0, 0x80000000, RZ, 0xc0, !PT ;  /* 0x8000000000007812 */ /* 0x000fc800078ec0ff */
[----:B------:R-:W-:Y:S01]  /*10c0*/  LOP3.LUT R0, R0, 0x7f800000, RZ, 0xfc, !PT ;  /* 0x7f80000000007812 */ /* 0x000fe200078efcff */
[----:B------:R-:W-:Y:S06]  /*10d0*/  BRA `(.L_x_15) ;  /* 0x0000000000287947 */ /* 0x000fec0003800000 */
.L_x_13:
[----:B------:R-:W-:Y:S01]  /*10e0*/  IMAD R0, R9, 0x800000, R0 ;  /* 0x0080000009007824 */ /* 0x000fe200078e0200 */
[----:B------:R-:W-:Y:S06]  /*10f0*/  BRA `(.L_x_15) ;  /* 0x0000000000207947 */ /* 0x000fec0003800000 */
.L_x_12:
[----:B------:R-:W-:-:S04]  /*1100*/  LOP3.LUT R0, R12, 0x80000000, R11, 0x48, !PT ;  /* 0x800000000c007812 */ /* 0x000fc800078e480b */
[----:B------:R-:W-:Y:S01]  /*1110*/  LOP3.LUT R0, R0, 0x7f800000, RZ, 0xfc, !PT ;  /* 0x7f80000000007812 */ /* 0x000fe200078efcff */
[----:B------:R-:W-:Y:S06]  /*1120*/  BRA `(.L_x_15) ;  /* 0x0000000000147947 */ /* 0x000fec0003800000 */
.L_x_11:
[----:B------:R-:W-:Y:S01]  /*1130*/  LOP3.LUT R0, R12, 0x80000000, R11, 0x48, !PT ;  /* 0x800000000c007812 */ /* 0x000fe200078e480b */
[----:B------:R-:W-:Y:S06]  /*1140*/  BRA `(.L_x_15) ;  /* 0x00000000000c7947 */ /* 0x000fec0003800000 */
.L_x_10:
[----:B------:R-:W0:Y:S01]  /*1150*/  MUFU.RSQ R0, -QNAN ;  /* 0xffc0000000007908 */ /* 0x000e220000001400 */
[----:B------:R-:W-:Y:S05]  /*1160*/  BRA `(.L_x_15) ;  /* 0x0000000000047947 */ /* 0x000fea0003800000 */
.L_x_9:
[----:B------:R-:W-:-:S07]  /*1170*/  FADD.FTZ R0, R0, R3 ;  /* 0x0000000300007221 */ /* 0x000fce0000010000 */
.L_x_15:
[----:B------:R-:W-:Y:S01]  /*1180*/  MOV R8, R6 ;  /* 0x0000000600087202 */ /* 0x000fe20000000f00 */
[----:B------:R-:W-:-:S04]  /*1190*/  IMAD.MOV.U32 R9, RZ, RZ, 0x0 ;  /* 0x00000000ff097424 */ /* 0x000fc800078e00ff */
[----:B0-----:R-:W-:Y:S05]  /*11a0*/  RET.REL.NODEC R8 `(_Z16matrixMul_kerneliiiPfS_S_ijj) ;  /* 0xffffffec08947950 */ /* 0x001fea0003c3ffff */
.L_x_16:
[----:B------:R-:W-:-:S00]  /*11b0*/  BRA `(.L_x_16) ;  /* 0xfffffffc00fc7947 */ /* 0x000fc0000383ffff */
[----:B------:R-:W-:-:S00]  /*11c0*/  NOP ;  /* 0x0000000000007918 */ /* 0x000fc00000000000 */
        /* <DEDUP_REMOVED lines=11> */
.L_x_17:


//--------------------- .nv.shared._Z16matrixMul_kerneliiiPfS_S_ijj --------------------------
	.section	.nv.shared._Z16matrixMul_kerneliiiPfS_S_ijj,"aw",@nobits
	.sectionflags	@""
	.align	16
	.zero		1024


//--------------------- .nv.shared.reserved.0     --------------------------
	.section	.nv.shared.reserved.0,"aw",@nobits
	.weak		__nv_reservedSMEM_offset_0_alias
	.size		__nv_reservedSMEM_offset_0_alias, 0, 64
	.other		__nv_reservedSMEM_offset_0_alias,@"STO_CUDA_RESERVED_SHARED STV_DEFAULT"
__nv_reservedSMEM_offset_0_alias:
	.zero		0
	.zero		64


//--------------------- .nv.constant0._Z16matrixMul_kerneliiiPfS_S_ijj --------------------------
	.section	.nv.constant0._Z16matrixMul_kerneliiiPfS_S_ijj,"a",@progbits
	.sectionflags	@""
	.align	4
.nv.constant0._Z16matrixMul_kerneliiiPfS_S_ijj:
	.zero		948


//--------------------- SYMBOLS --------------------------

	.type		.nv.reservedSmem.offset0,@object
	.size		.nv.reservedSmem.offset0,0x4
	.type		.nv.reservedSmem.cap,@object
	.size		.nv.reservedSmem.cap,0x4
